	.headerflags	@"EF_CUDA_TEXMODE_UNIFIED EF_CUDA_64BIT_ADDRESS EF_CUDA_ACCELERATORS EF_CUDA_SM90 EF_CUDA_VIRTUAL_SM(EF_CUDA_SM90)"
	.elftype	@"ET_EXEC"


//--------------------- .nv.info                  --------------------------
	.section	.nv.info,"",@"SHT_CUDA_INFO"
	.align	4


	//----- nvinfo : EIATTR_REGCOUNT
	.align		4
        /*0000*/ 	.byte	0x04, 0x2f
        /*0002*/ 	.short	(.L_1 - .L_0)
	.align		4
.L_0:
        /*0004*/ 	.word	index@(triton_poi_fused_convolution_47)
        /*0008*/ 	.word	0x0000000c


	//----- nvinfo : EIATTR_MIN_STACK_SIZE
	.align		4
.L_1:
        /*000c*/ 	.byte	0x04, 0x12
        /*000e*/ 	.short	(.L_3 - .L_2)
	.align		4
.L_2:
        /*0010*/ 	.word	index@(triton_poi_fused_convolution_47)
        /*0014*/ 	.word	0x00000000


	//----- nvinfo : EIATTR_FRAME_SIZE
	.align		4
.L_3:
        /*0018*/ 	.byte	0x04, 0x11
        /*001a*/ 	.short	(.L_5 - .L_4)
	.align		4
.L_4:
        /*001c*/ 	.word	index@(triton_poi_fused_convolution_47)
        /*0020*/ 	.word	0x00000000


	//----- nvinfo : EIATTR_MIN_STACK_SIZE
	.align		4
.L_5:
        /*0024*/ 	.byte	0x04, 0x12
        /*0026*/ 	.short	(.L_7 - .L_6)
	.align		4
.L_6:
        /*0028*/ 	.word	index@(triton_poi_fused_convolution_47)
        /*002c*/ 	.word	0x00000000
.L_7:


//--------------------- .nv.info.triton_poi_fused_convolution_47 --------------------------
	.section	.nv.info.triton_poi_fused_convolution_47,"",@"SHT_CUDA_INFO"
	.sectionflags	@""
	.align	4


	//----- nvinfo : EIATTR_CUDA_API_VERSION
	.align		4
        /*0000*/ 	.byte	0x04, 0x37
        /*0002*/ 	.short	(.L_9 - .L_8)
.L_8:
        /*0004*/ 	.word	0x0000007c


	//----- nvinfo : EIATTR_KPARAM_INFO
	.align		4
.L_9:
        /*0008*/ 	.byte	0x04, 0x17
        /*000a*/ 	.short	(.L_11 - .L_10)
.L_10:
        /*000c*/ 	.word	0x00000000
        /*0010*/ 	.short	0x0002
        /*0012*/ 	.short	0x0010
        /*0014*/ 	.byte	0x00, 0xf0, 0x11, 0x00


	//----- nvinfo : EIATTR_KPARAM_INFO
	.align		4
.L_11:
        /*0018*/ 	.byte	0x04, 0x17
        /*001a*/ 	.short	(.L_13 - .L_12)
.L_12:
        /*001c*/ 	.word	0x00000000
        /*0020*/ 	.short	0x0001
        /*0022*/ 	.short	0x0008
        /*0024*/ 	.byte	0x00, 0xf4, 0x21, 0x00


	//----- nvinfo : EIATTR_KPARAM_INFO
	.align		4
.L_13:
        /*0028*/ 	.byte	0x04, 0x17
        /*002a*/ 	.short	(.L_15 - .L_14)
.L_14:
        /*002c*/ 	.word	0x00000000
        /*0030*/ 	.short	0x0000
        /*0032*/ 	.short	0x0000
        /*0034*/ 	.byte	0x00, 0xf4, 0x21, 0x00


	//----- nvinfo : EIATTR_SPARSE_MMA_MASK
	.align		4
.L_15:
        /*0038*/ 	.byte	0x03, 0x50
        /*003a*/ 	.short	0x0000


	//----- nvinfo : EIATTR_MAXREG_COUNT
	.align		4
        /*003c*/ 	.byte	0x03, 0x1b
        /*003e*/ 	.short	0x00ff


	//----- nvinfo : EIATTR_EXIT_INSTR_OFFSETS
	.align		4
        /*0040*/ 	.byte	0x04, 0x1c
        /*0042*/ 	.short	(.L_17 - .L_16)


	//   ....[0]....
.L_16:
        /*0044*/ 	.word	0x00000120


	//----- nvinfo : EIATTR_REQNTID
	.align		4
.L_17:
        /*0048*/ 	.byte	0x04, 0x10
        /*004a*/ 	.short	(.L_19 - .L_18)
.L_18:
        /*004c*/ 	.word	0x00000080
        /*0050*/ 	.word	0x00000001
        /*0054*/ 	.word	0x00000001


	//----- nvinfo : EIATTR_CBANK_PARAM_SIZE
	.align		4
.L_19:
        /*0058*/ 	.byte	0x03, 0x19
        /*005a*/ 	.short	0x0014


	//----- nvinfo : EIATTR_PARAM_CBANK
	.align		4
        /*005c*/ 	.byte	0x04, 0x0a
        /*005e*/ 	.short	(.L_21 - .L_20)
	.align		4
.L_20:
        /*0060*/ 	.word	index@(.nv.constant0.triton_poi_fused_convolution_47)
        /*0064*/ 	.short	0x0210
        /*0066*/ 	.short	0x0014


	//----- nvinfo : EIATTR_SW_WAR
	.align		4
.L_21:
        /*0068*/ 	.byte	0x04, 0x36
        /*006a*/ 	.short	(.L_23 - .L_22)
.L_22:
        /*006c*/ 	.word	0x00000008
.L_23:


//--------------------- .nv.callgraph             --------------------------
	.section	.nv.callgraph,"",@"SHT_CUDA_CALLGRAPH"
	.align	4
	.sectionentsize	8
	.align		4
        /*0000*/ 	.word	0x00000000
	.align		4
        /*0004*/ 	.word	0xffffffff
	.align		4
        /*0008*/ 	.word	0x00000000
	.align		4
        /*000c*/ 	.word	0xfffffffe
	.align		4
        /*0010*/ 	.word	0x00000000
	.align		4
        /*0014*/ 	.word	0xfffffffd
	.align		4
        /*0018*/ 	.word	0x00000000
	.align		4
        /*001c*/ 	.word	0xfffffffc


//--------------------- .text.triton_poi_fused_convolution_47 --------------------------
	.section	.text.triton_poi_fused_convolution_47,"ax",@progbits
	.align	128
        .global         triton_poi_fused_convolution_47
        .type           triton_poi_fused_convolution_47,@function
        .size           triton_poi_fused_convolution_47,(.L_x_1 - triton_poi_fused_convolution_47)
        .other          triton_poi_fused_convolution_47,@"STO_CUDA_ENTRY STV_DEFAULT"
triton_poi_fused_convolution_47:
.text.triton_poi_fused_convolution_47:
[----:B------:R-:W-:Y:S01]  /*0000*/  LDC R1, c[0x0][0x28] ;  /* 0x00000a00ff017b82 */ /* 0x000fe20000000800 */
[----:B------:R-:W1:Y:S07]  /*0010*/  S2R R0, SR_TID.X ;  /* 0x0000000000007919 */ /* 0x000e6e0000002100 */
[----:B------:R-:W2:Y:S01]  /*0020*/  LDC.64 R4, c[0x0][0x218] ;  /* 0x00008600ff047b82 */ /* 0x000ea20000000a00 */
[----:B------:R-:W-:Y:S01]  /*0030*/  ULDC.64 UR4, c[0x0][0x208] ;  /* 0x0000820000047ab9 */ /* 0x000fe20000000a00 */
[----:B------:R-:W3:Y:S06]  /*0040*/  S2R R7, SR_CTAID.X ;  /* 0x0000000000077919 */ /* 0x000eec0000002500 */
[----:B------:R-:W4:Y:S01]  /*0050*/  LDC.64 R2, c[0x0][0x210] ;  /* 0x00008400ff027b82 */ /* 0x000f220000000a00 */
[----:B-1----:R-:W-:-:S04]  /*0060*/  LOP3.LUT R0, R0, 0x7f, RZ, 0xc0, !PT ;  /* 0x0000007f00007812 */ /* 0x002fc800078ec0ff */
[----:B---3--:R-:W-:-:S05]  /*0070*/  LEA R7, R7, R0, 0x7 ;  /* 0x0000000007077211 */ /* 0x008fca00078e38ff */
[----:B------:R-:W-:-:S04]  /*0080*/  IMAD.HI R0, R7, 0x2aaaaaab, RZ ;  /* 0x2aaaaaab07007827 */ /* 0x000fc800078e02ff */
[----:B----4-:R-:W-:Y:S01]  /*0090*/  IMAD.WIDE R2, R7, 0x4, R2 ;  /* 0x0000000407027825 */ /* 0x010fe200078e0202 */
[----:B------:R-:W-:-:S04]  /*00a0*/  SHF.R.U32.HI R9, RZ, 0x1f, R0 ;  /* 0x0000001fff097819 */ /* 0x000fc80000011600 */
[----:B------:R-:W-:-:S05]  /*00b0*/  LEA.HI R0, R0, R9, RZ, 0x1b ;  /* 0x0000000900007211 */ /* 0x000fca00078fd8ff */
[----:B------:R-:W-:Y:S02]  /*00c0*/  IMAD R9, R0, -0xc0, R7 ;  /* 0xffffff4000097824 */ /* 0x000fe400078e0207 */
[----:B------:R-:W3:Y:S02]  /*00d0*/  LDG.E R0, desc[UR4][R2.64] ;  /* 0x0000000402007981 */ /* 0x000ee4000c1e1900 */
[----:B--2---:R-:W-:-:S06]  /*00e0*/  IMAD.WIDE R4, R9, 0x4, R4 ;  /* 0x0000000409047825 */ /* 0x004fcc00078e0204 */
[----:B------:R-:W3:Y:S02]  /*00f0*/  LDG.E.EL R5, desc[UR4][R4.64] ;  /* 0x0000000404057981 */ /* 0x000ee4000c2e1900 */
[----:B---3--:R-:W-:-:S05]  /*0100*/  FADD R7, R0, R5 ;  /* 0x0000000500077221 */ /* 0x008fca0000000000 */
[----:B------:R-:W-:Y:S01]  /*0110*/  STG.E desc[UR4][R2.64], R7 ;  /* 0x0000000702007986 */ /* 0x000fe2000c101904 */
[----:B------:R-:W-:Y:S05]  /*0120*/  EXIT ;  /* 0x000000000000794d */ /* 0x000fea0003800000 */
.L_x_0:
[----:B------:R-:W-:-:S00]  /*0130*/  BRA `(.L_x_0) ;  /* 0xfffffffc00fc7947 */ /* 0x000fc0000383ffff */
[----:B------:R-:W-:-:S00]  /*0140*/  NOP ;  /* 0x0000000000007918 */ /* 0x000fc00000000000 */
        /* <DEDUP_REMOVED lines=11> */
.L_x_1:


//--------------------- .nv.constant0.triton_poi_fused_convolution_47 --------------------------
	.section	.nv.constant0.triton_poi_fused_convolution_47,"a",@progbits
	.sectionflags	@""
	.align	4
.nv.constant0.triton_poi_fused_convolution_47:
	.zero		548
